//
// Generated by NVIDIA NVVM Compiler
//
// Compiler Build ID: CL-36424714
// Cuda compilation tools, release 13.0, V13.0.88
// Based on NVVM 20.0.0
//

.version 9.0
.target sm_100
.address_size 64

	// .globl	_Z12hello_kernelv
.extern .func  (.param .b32 func_retval0) vprintf
(
	.param .b64 vprintf_param_0,
	.param .b64 vprintf_param_1
)
;
.global .align 1 .b8 $str[33] = {104, 101, 108, 108, 111, 32, 119, 111, 114, 108, 100, 32, 102, 114, 111, 109, 32, 99, 117, 100, 97, 32, 116, 104, 114, 101, 97, 100, 32, 37, 100, 10};

.visible .entry _Z12hello_kernelv()
{
	.local .align 8 .b8 	__local_depot0[8];
	.reg .b64 	%SP;
	.reg .b64 	%SPL;
	.reg .b32 	%r<4>;
	.reg .b64 	%rd<5>;

	mov.u64 	%SPL, __local_depot0;
	cvta.local.u64 	%SP, %SPL;
	add.u64 	%rd1, %SP, 0;
	add.u64 	%rd2, %SPL, 0;
	mov.u32 	%r1, %tid.x;
	st.local.u32 	[%rd2], %r1;
	mov.u64 	%rd3, $str;
	cvta.global.u64 	%rd4, %rd3;
	{ // callseq 0, 0
	.param .b64 param0;
	st.param.b64 	[param0], %rd4;
	.param .b64 param1;
	st.param.b64 	[param1], %rd1;
	.param .b32 retval0;
	call.uni (retval0), 
	vprintf, 
	(
	param0, 
	param1
	);
	ld.param.b32 	%r2, [retval0];
	} // callseq 0
	ret;

}


// ===== COMPILED SASS (sm_100) =====

	.target	sm_100

	.elftype	@"ET_EXEC"


//--------------------- .note.nv.tkinfo           --------------------------
	.section	.note.nv.tkinfo,"",@"SHT_NOTE"
	.sectionflags	@"SHF_NOTE_NV_TKINFO"
	.tkinfo
        /*0018*/ 	.word	0x00000002
        /*0030*/ 	.string	""
        /*0030*/ 	.string	"ptxas"
        /*0030*/ 	.string	"Cuda compilation tools, release 13.0, V13.0.88"
        /*0030*/ 	.string	"Build cuda_13.0.r13.0/compiler.36424714_0"
        /*0030*/ 	.string	"-arch sm_100 -m 64 "



//--------------------- .note.nv.cuinfo           --------------------------
	.section	.note.nv.cuinfo,"",@"SHT_NOTE"
	.sectionflags	@"SHF_NOTE_NV_CUINFO"
        /*0018*/ 	.short	0x0002
        /*001a*/ 	.short	0x0064
        /*001c*/ 	.short	0x0082
	.zero		2


//--------------------- .nv.info                  --------------------------
	.section	.nv.info,"",@"SHT_CUDA_INFO"
	.align	4


	//----- nvinfo : EIATTR_REGCOUNT
	.align		4
        /*0000*/ 	.byte	0x04, 0x2f
        /*0002*/ 	.short	(.L_2 - .L_1)
	.align		4
.L_1:
        /*0004*/ 	.word	index@(_Z12hello_kernelv)
        /*0008*/ 	.word	0x00000018


	//----- nvinfo : EIATTR_FRAME_SIZE
	.align		4
.L_2:
        /*000c*/ 	.byte	0x04, 0x11
        /*000e*/ 	.short	(.L_4 - .L_3)
	.align		4
.L_3:
        /*0010*/ 	.word	index@(_Z12hello_kernelv)
        /*0014*/ 	.word	0x00000008


	//----- nvinfo : EIATTR_MIN_STACK_SIZE
	.align		4
.L_4:
        /*0018*/ 	.byte	0x04, 0x12
        /*001a*/ 	.short	(.L_6 - .L_5)
	.align		4
.L_5:
        /*001c*/ 	.word	index@(_Z12hello_kernelv)
        /*0020*/ 	.word	0x00000008
.L_6:


//--------------------- .nv.compat                --------------------------
	.section	.nv.compat,"",@"SHT_CUDA_COMPAT_INFO"
	.align	4
        /*0000*/ 	.byte	0x02, 0x09, 0x00, 0x00, 0x02, 0x02, 0x01, 0x00, 0x02, 0x05, 0x05, 0x00, 0x03, 0x07, 0x01, 0x01
        /*0010*/ 	.byte	0x02, 0x03, 0x00, 0x00, 0x02, 0x06, 0x01, 0x00, 0x04, 0x0b, 0x08, 0x00, 0x09, 0x00, 0x00, 0x00
        /*0020*/ 	.byte	0x00, 0x00, 0x00, 0x00


//--------------------- .nv.info._Z12hello_kernelv --------------------------
	.section	.nv.info._Z12hello_kernelv,"",@"SHT_CUDA_INFO"
	.sectionflags	@""
	.align	4


	//----- nvinfo : EIATTR_CUDA_API_VERSION
	.align		4
        /*0000*/ 	.byte	0x04, 0x37
        /*0002*/ 	.short	(.L_8 - .L_7)
.L_7:
        /*0004*/ 	.word	0x00000082


	//----- nvinfo : EIATTR_SPARSE_MMA_MASK
	.align		4
.L_8:
        /*0008*/ 	.byte	0x03, 0x50
        /*000a*/ 	.short	0x0000


	//----- nvinfo : EIATTR_MAXREG_COUNT
	.align		4
        /*000c*/ 	.byte	0x03, 0x1b
        /*000e*/ 	.short	0x00ff


	//----- nvinfo : EIATTR_EXTERNS
	.align		4
        /*0010*/ 	.byte	0x04, 0x0f
        /*0012*/ 	.short	(.L_10 - .L_9)


	//   ....[0]....
	.align		4
.L_9:
        /*0014*/ 	.word	index@(vprintf)


	//----- nvinfo : EIATTR_MERCURY_ISA_VERSION
	.align		4
.L_10:
        /*0018*/ 	.byte	0x03, 0x5f
        /*001a*/ 	.short	0x0101


	//----- nvinfo : EIATTR_VRC_CTA_INIT_COUNT
	.align		4
        /*001c*/ 	.byte	0x02, 0x4a
	.zero		1
	.zero		1


	//----- nvinfo : EIATTR_SYSCALL_OFFSETS
	.align		4
        /*0020*/ 	.byte	0x04, 0x46
        /*0022*/ 	.short	(.L_12 - .L_11)


	//   ....[0]....
.L_11:
        /*0024*/ 	.word	0x000000e0


	//----- nvinfo : EIATTR_EXIT_INSTR_OFFSETS
	.align		4
.L_12:
        /*0028*/ 	.byte	0x04, 0x1c
        /*002a*/ 	.short	(.L_14 - .L_13)


	//   ....[0]....
.L_13:
        /*002c*/ 	.word	0x000000f0


	//----- nvinfo : EIATTR_SW_WAR
	.align		4
.L_14:
        /*0030*/ 	.byte	0x04, 0x36
        /*0032*/ 	.short	(.L_16 - .L_15)
.L_15:
        /*0034*/ 	.word	0x00000008
.L_16:


//--------------------- .nv.callgraph             --------------------------
	.section	.nv.callgraph,"",@"SHT_CUDA_CALLGRAPH"
	.align	4
	.sectionentsize	8
	.align		4
        /*0000*/ 	.word	0x00000000
	.align		4
        /*0004*/ 	.word	0xffffffff
	.align		4
        /*0008*/ 	.word	index@(_Z12hello_kernelv)
	.align		4
        /*000c*/ 	.word	index@(vprintf)
	.align		4
        /*0010*/ 	.word	0x00000000
	.align		4
        /*0014*/ 	.word	0xfffffffe
	.align		4
        /*0018*/ 	.word	0x00000000
	.align		4
        /*001c*/ 	.word	0xfffffffd
	.align		4
        /*0020*/ 	.word	0x00000000
	.align		4
        /*0024*/ 	.word	0xfffffffc


//--------------------- .nv.constant4             --------------------------
	.section	.nv.constant4,"a",@progbits
	.align	8
	.align		8
.nv.constant4:
        /*0000*/ 	.dword	vprintf
	.align		8
        /*0008*/ 	.dword	$str


//--------------------- .text._Z12hello_kernelv   --------------------------
	.section	.text._Z12hello_kernelv,"ax",@progbits
	.align	128
        .global         _Z12hello_kernelv
        .type           _Z12hello_kernelv,@function
        .size           _Z12hello_kernelv,(.L_x_2 - _Z12hello_kernelv)
        .other          _Z12hello_kernelv,@"STO_CUDA_ENTRY STV_DEFAULT"
_Z12hello_kernelv:
.text._Z12hello_kernelv:
[----:B------:R-:W0:Y:S01]  /*0000*/  LDC R1, c[0x0][0x37c] ;  /* 0x0000df00ff017b82 */ /* 0x000e220000000800 */
[----:B------:R-:W1:Y:S01]  /*0010*/  S2R R8, SR_TID.X ;  /* 0x0000000000087919 */ /* 0x000e620000002100 */
[----:B0-----:R-:W-:Y:S01]  /*0020*/  VIADD R1, R1, 0xfffffff8 ;  /* 0xfffffff801017836 */ /* 0x001fe20000000000 */
[----:B------:R-:W-:Y:S01]  /*0030*/  MOV R0, 0x0 ;  /* 0x0000000000007802 */ /* 0x000fe20000000f00 */
[----:B------:R-:W0:Y:S04]  /*0040*/  LDCU UR4, c[0x0][0x2f8] ;  /* 0x00005f00ff0477ac */ /* 0x000e280008000800 */
[----:B------:R2:W3:Y:S01]  /*0050*/  LDC.64 R2, c[0x4][R0] ;  /* 0x0100000000027b82 */ /* 0x0004e20000000a00 */
[----:B------:R-:W4:Y:S01]  /*0060*/  LDCU.64 UR6, c[0x4][0x8] ;  /* 0x01000100ff0677ac */ /* 0x000f220008000a00 */
[----:B------:R-:W5:Y:S01]  /*0070*/  LDCU UR5, c[0x0][0x2fc] ;  /* 0x00005f80ff0577ac */ /* 0x000f620008000800 */
[----:B0-----:R-:W-:Y:S01]  /*0080*/  IADD3 R6, P0, PT, R1, UR4, RZ ;  /* 0x0000000401067c10 */ /* 0x001fe2000ff1e0ff */
[----:B----4-:R-:W-:Y:S01]  /*0090*/  IMAD.U32 R4, RZ, RZ, UR6 ;  /* 0x00000006ff047e24 */ /* 0x010fe2000f8e00ff */
[----:B------:R-:W-:-:S03]  /*00a0*/  MOV R5, UR7 ;  /* 0x0000000700057c02 */ /* 0x000fc60008000f00 */
[----:B-----5:R-:W-:Y:S01]  /*00b0*/  IMAD.X R7, RZ, RZ, UR5, P0 ;  /* 0x00000005ff077e24 */ /* 0x020fe200080e06ff */
[----:B-1----:R2:W-:Y:S07]  /*00c0*/  STL [R1], R8 ;  /* 0x0000000801007387 */ /* 0x0025ee0000100800 */
[----:B------:R-:W-:-:S07]  /*00d0*/  LEPC R20, `(.L_x_0) ;  /* 0x000000001014794e */ /* 0x000fce0000000000 */
[----:B--23--:R-:W-:Y:S05]  /*00e0*/  CALL.ABS.NOINC R2 ;  /* 0x0000000002007343 */ /* 0x00cfea0003c00000 */
.L_x_0:
[----:B------:R-:W-:Y:S05]  /*00f0*/  EXIT ;  /* 0x000000000000794d */ /* 0x000fea0003800000 */
.L_x_1:
[----:B------:R-:W-:-:S00]  /*0100*/  BRA `(.L_x_1) ;  /* 0xfffffffc00fc7947 */ /* 0x000fc0000383ffff */
[----:B------:R-:W-:-:S00]  /*0110*/  NOP ;  /* 0x0000000000007918 */ /* 0x000fc00000000000 */
        /* <DEDUP_REMOVED lines=14> */
.L_x_2:


//--------------------- .nv.global.init           --------------------------
	.section	.nv.global.init,"aw",@progbits
.nv.global.init:
	.type		$str,@object
	.size		$str,(.L_0 - $str)
$str:
        /*0000*/ 	.byte	0x68, 0x65, 0x6c, 0x6c, 0x6f, 0x20, 0x77, 0x6f, 0x72, 0x6c, 0x64, 0x20, 0x66, 0x72, 0x6f, 0x6d
        /*0010*/ 	.byte	0x20, 0x63, 0x75, 0x64, 0x61, 0x20, 0x74, 0x68, 0x72, 0x65, 0x61, 0x64, 0x20, 0x25, 0x64, 0x0a
        /*0020*/ 	.byte	0x00
.L_0:


//--------------------- .nv.shared.reserved.0     --------------------------
	.section	.nv.shared.reserved.0,"aw",@nobits
	.weak		__nv_reservedSMEM_offset_0_alias
	.size		__nv_reservedSMEM_offset_0_alias, 0, 64
	.other		__nv_reservedSMEM_offset_0_alias,@"STO_CUDA_RESERVED_SHARED STV_DEFAULT"
__nv_reservedSMEM_offset_0_alias:
	.zero		0
	.zero		64


//--------------------- .nv.constant0._Z12hello_kernelv --------------------------
	.section	.nv.constant0._Z12hello_kernelv,"a",@progbits
	.sectionflags	@""
	.align	4
.nv.constant0._Z12hello_kernelv:
	.zero		896


//--------------------- SYMBOLS --------------------------

	.type		.nv.reservedSmem.offset0,@object
	.size		.nv.reservedSmem.offset0,0x4
	.type		vprintf,@function
